//
// Generated by NVIDIA NVVM Compiler
//
// Compiler Build ID: CL-36424714
// Cuda compilation tools, release 13.0, V13.0.88
// Based on NVVM 20.0.0
//

.version 9.0
.target sm_100
.address_size 64

	// .globl	kernel

.visible .entry kernel(
	.param .u64 .ptr .align 1 kernel_param_0,
	.param .u64 .ptr .align 1 kernel_param_1,
	.param .u64 .ptr .align 1 kernel_param_2,
	.param .u64 .ptr .align 1 kernel_param_3
)
{
	.reg .pred 	%p<4>;
	.reg .b16 	%rs<3>;
	.reg .b32 	%r<20>;
	.reg .b32 	%f<22>;
	.reg .b64 	%rd<9>;

	ld.param.u64 	%rd1, [kernel_param_0];
	ld.param.u64 	%rd2, [kernel_param_1];
	ld.param.u64 	%rd3, [kernel_param_3];
	cvta.to.global.u64 	%rd4, %rd3;
	cvta.to.global.u64 	%rd5, %rd2;
	mov.u32 	%r8, %ctaid.x;
	mov.u32 	%r9, %ntid.x;
	mov.u32 	%r10, %tid.x;
	mad.lo.s32 	%r11, %r8, %r9, %r10;
	mov.u32 	%r12, %ctaid.y;
	mov.u32 	%r13, %ntid.y;
	mov.u32 	%r14, %tid.y;
	mad.lo.s32 	%r15, %r12, %r13, %r14;
	ld.global.u32 	%r16, [%rd5];
	mad.lo.s32 	%r1, %r16, %r15, %r11;
	cvt.rn.f32.u32 	%f12, %r11;
	cvt.rn.f32.s32 	%f13, %r16;
	div.rn.f32 	%f1, %f12, %f13;
	cvt.rn.f32.u32 	%f14, %r15;
	div.rn.f32 	%f2, %f14, %f13;
	ld.global.u32 	%r2, [%rd4];
	max.s32 	%r3, %r2, 0;
	mov.b32 	%r18, 0;
	mov.f32 	%f18, 0f00000000;
	mov.f32 	%f19, %f18;
	mov.f32 	%f20, %f18;
	mov.f32 	%f21, %f18;
$L__BB0_1:
	setp.eq.s32 	%p1, %r18, %r3;
	mov.u32 	%r19, %r3;
	@%p1 bra 	$L__BB0_3;
	sub.f32 	%f15, %f18, %f19;
	add.f32 	%f7, %f1, %f15;
	add.f32 	%f16, %f21, %f21;
	fma.rn.f32 	%f20, %f16, %f20, %f2;
	add.s32 	%r18, %r18, 1;
	mul.f32 	%f19, %f20, %f20;
	mul.f32 	%f18, %f7, %f7;
	add.f32 	%f17, %f18, %f19;
	setp.le.f32 	%p2, %f17, 0f40800000;
	mov.f32 	%f21, %f7;
	mov.u32 	%r19, %r18;
	@%p2 bra 	$L__BB0_1;
$L__BB0_3:
	mul.lo.s32 	%r17, %r1, 3;
	setp.eq.s32 	%p3, %r19, %r2;
	cvt.u16.u32 	%rs1, %r19;
	selp.b16 	%rs2, 0, %rs1, %p3;
	cvta.to.global.u64 	%rd6, %rd1;
	cvt.s64.s32 	%rd7, %r17;
	add.s64 	%rd8, %rd6, %rd7;
	st.global.u8 	[%rd8], %rs2;
	st.global.u8 	[%rd8+1], %rs2;
	st.global.u8 	[%rd8+2], %rs2;
	ret;

}


// ===== COMPILED SASS (sm_100) =====

	.target	sm_100

	.elftype	@"ET_EXEC"


//--------------------- .note.nv.tkinfo           --------------------------
	.section	.note.nv.tkinfo,"",@"SHT_NOTE"
	.sectionflags	@"SHF_NOTE_NV_TKINFO"
	.tkinfo
        /*0018*/ 	.word	0x00000002
        /*0030*/ 	.string	""
        /*0030*/ 	.string	"ptxas"
        /*0030*/ 	.string	"Cuda compilation tools, release 13.0, V13.0.88"
        /*0030*/ 	.string	"Build cuda_13.0.r13.0/compiler.36424714_0"
        /*0030*/ 	.string	"-arch sm_100 -m 64 "



//--------------------- .note.nv.cuinfo           --------------------------
	.section	.note.nv.cuinfo,"",@"SHT_NOTE"
	.sectionflags	@"SHF_NOTE_NV_CUINFO"
        /*0018*/ 	.short	0x0002
        /*001a*/ 	.short	0x0064
        /*001c*/ 	.short	0x0082
	.zero		2


//--------------------- .nv.info                  --------------------------
	.section	.nv.info,"",@"SHT_CUDA_INFO"
	.align	4


	//----- nvinfo : EIATTR_REGCOUNT
	.align		4
        /*0000*/ 	.byte	0x04, 0x2f
        /*0002*/ 	.short	(.L_1 - .L_0)
	.align		4
.L_0:
        /*0004*/ 	.word	index@(kernel)
        /*0008*/ 	.word	0x00000013


	//----- nvinfo : EIATTR_FRAME_SIZE
	.align		4
.L_1:
        /*000c*/ 	.byte	0x04, 0x11
        /*000e*/ 	.short	(.L_3 - .L_2)
	.align		4
.L_2:
        /*0010*/ 	.word	index@($__internal_0_$__cuda_sm3x_div_rn_noftz_f32_slowpath)
        /*0014*/ 	.word	0x00000000


	//----- nvinfo : EIATTR_FRAME_SIZE
	.align		4
.L_3:
        /*0018*/ 	.byte	0x04, 0x11
        /*001a*/ 	.short	(.L_5 - .L_4)
	.align		4
.L_4:
        /*001c*/ 	.word	index@(kernel)
        /*0020*/ 	.word	0x00000000


	//----- nvinfo : EIATTR_MIN_STACK_SIZE
	.align		4
.L_5:
        /*0024*/ 	.byte	0x04, 0x12
        /*0026*/ 	.short	(.L_7 - .L_6)
	.align		4
.L_6:
        /*0028*/ 	.word	index@(kernel)
        /*002c*/ 	.word	0x00000000
.L_7:


//--------------------- .nv.compat                --------------------------
	.section	.nv.compat,"",@"SHT_CUDA_COMPAT_INFO"
	.align	4
        /*0000*/ 	.byte	0x02, 0x09, 0x00, 0x00, 0x02, 0x02, 0x01, 0x00, 0x02, 0x05, 0x05, 0x00, 0x03, 0x07, 0x01, 0x01
        /*0010*/ 	.byte	0x02, 0x03, 0x00, 0x00, 0x02, 0x06, 0x01, 0x00, 0x04, 0x0b, 0x08, 0x00, 0x01, 0x00, 0x00, 0x00
        /*0020*/ 	.byte	0x00, 0x00, 0x00, 0x00


//--------------------- .nv.info.kernel           --------------------------
	.section	.nv.info.kernel,"",@"SHT_CUDA_INFO"
	.sectionflags	@""
	.align	4


	//----- nvinfo : EIATTR_CUDA_API_VERSION
	.align		4
        /*0000*/ 	.byte	0x04, 0x37
        /*0002*/ 	.short	(.L_9 - .L_8)
.L_8:
        /*0004*/ 	.word	0x00000082


	//----- nvinfo : EIATTR_KPARAM_INFO
	.align		4
.L_9:
        /*0008*/ 	.byte	0x04, 0x17
        /*000a*/ 	.short	(.L_11 - .L_10)
.L_10:
        /*000c*/ 	.word	0x00000000
        /*0010*/ 	.short	0x0003
        /*0012*/ 	.short	0x0018
        /*0014*/ 	.byte	0x00, 0xf5, 0x21, 0x00


	//----- nvinfo : EIATTR_KPARAM_INFO
	.align		4
.L_11:
        /*0018*/ 	.byte	0x04, 0x17
        /*001a*/ 	.short	(.L_13 - .L_12)
.L_12:
        /*001c*/ 	.word	0x00000000
        /*0020*/ 	.short	0x0002
        /*0022*/ 	.short	0x0010
        /*0024*/ 	.byte	0x00, 0xf5, 0x21, 0x00


	//----- nvinfo : EIATTR_KPARAM_INFO
	.align		4
.L_13:
        /*0028*/ 	.byte	0x04, 0x17
        /*002a*/ 	.short	(.L_15 - .L_14)
.L_14:
        /*002c*/ 	.word	0x00000000
        /*0030*/ 	.short	0x0001
        /*0032*/ 	.short	0x0008
        /*0034*/ 	.byte	0x00, 0xf5, 0x21, 0x00


	//----- nvinfo : EIATTR_KPARAM_INFO
	.align		4
.L_15:
        /*0038*/ 	.byte	0x04, 0x17
        /*003a*/ 	.short	(.L_17 - .L_16)
.L_16:
        /*003c*/ 	.word	0x00000000
        /*0040*/ 	.short	0x0000
        /*0042*/ 	.short	0x0000
        /*0044*/ 	.byte	0x00, 0xf5, 0x21, 0x00


	//----- nvinfo : EIATTR_SPARSE_MMA_MASK
	.align		4
.L_17:
        /*0048*/ 	.byte	0x03, 0x50
        /*004a*/ 	.short	0x0000


	//----- nvinfo : EIATTR_MAXREG_COUNT
	.align		4
        /*004c*/ 	.byte	0x03, 0x1b
        /*004e*/ 	.short	0x00ff


	//----- nvinfo : EIATTR_MERCURY_ISA_VERSION
	.align		4
        /*0050*/ 	.byte	0x03, 0x5f
        /*0052*/ 	.short	0x0101


	//----- nvinfo : EIATTR_VRC_CTA_INIT_COUNT
	.align		4
        /*0054*/ 	.byte	0x02, 0x4a
	.zero		1
	.zero		1


	//----- nvinfo : EIATTR_EXIT_INSTR_OFFSETS
	.align		4
        /*0058*/ 	.byte	0x04, 0x1c
        /*005a*/ 	.short	(.L_19 - .L_18)


	//   ....[0]....
.L_18:
        /*005c*/ 	.word	0x00000490


	//----- nvinfo : EIATTR_CRS_STACK_SIZE
	.align		4
.L_19:
        /*0060*/ 	.byte	0x04, 0x1e
        /*0062*/ 	.short	(.L_21 - .L_20)
.L_20:
        /*0064*/ 	.word	0x00000000


	//----- nvinfo : EIATTR_CBANK_PARAM_SIZE
	.align		4
.L_21:
        /*0068*/ 	.byte	0x03, 0x19
        /*006a*/ 	.short	0x0020


	//----- nvinfo : EIATTR_PARAM_CBANK
	.align		4
        /*006c*/ 	.byte	0x04, 0x0a
        /*006e*/ 	.short	(.L_23 - .L_22)
	.align		4
.L_22:
        /*0070*/ 	.word	index@(.nv.constant0.kernel)
        /*0074*/ 	.short	0x0380
        /*0076*/ 	.short	0x0020


	//----- nvinfo : EIATTR_SW_WAR
	.align		4
.L_23:
        /*0078*/ 	.byte	0x04, 0x36
        /*007a*/ 	.short	(.L_25 - .L_24)
.L_24:
        /*007c*/ 	.word	0x00000008
.L_25:


//--------------------- .nv.callgraph             --------------------------
	.section	.nv.callgraph,"",@"SHT_CUDA_CALLGRAPH"
	.align	4
	.sectionentsize	8
	.align		4
        /*0000*/ 	.word	0x00000000
	.align		4
        /*0004*/ 	.word	0xffffffff
	.align		4
        /*0008*/ 	.word	0x00000000
	.align		4
        /*000c*/ 	.word	0xfffffffe
	.align		4
        /*0010*/ 	.word	0x00000000
	.align		4
        /*0014*/ 	.word	0xfffffffd
	.align		4
        /*0018*/ 	.word	0x00000000
	.align		4
        /*001c*/ 	.word	0xfffffffc


//--------------------- .text.kernel              --------------------------
	.section	.text.kernel,"ax",@progbits
	.align	128
        .global         kernel
        .type           kernel,@function
        .size           kernel,(.L_x_19 - kernel)
        .other          kernel,@"STO_CUDA_ENTRY STV_DEFAULT"
kernel:
.text.kernel:
[----:B------:R-:W-:Y:S08]  /*0000*/  LDC R1, c[0x0][0x37c] ;  /* 0x0000df00ff017b82 */ /* 0x000ff00000000800 */
[----:B------:R-:W0:Y:S01]  /*0010*/  LDC.64 R4, c[0x0][0x388] ;  /* 0x0000e200ff047b82 */ /* 0x000e220000000a00 */
[----:B------:R-:W0:Y:S02]  /*0020*/  LDCU.64 UR4, c[0x0][0x358] ;  /* 0x00006b00ff0477ac */ /* 0x000e240008000a00 */
[----:B0-----:R0:W2:Y:S05]  /*0030*/  LDG.E R4, desc[UR4][R4.64] ;  /* 0x0000000404047981 */ /* 0x0010aa000c1e1900 */
[----:B------:R-:W1:Y:S01]  /*0040*/  S2UR UR6, SR_CTAID.X ;  /* 0x00000000000679c3 */ /* 0x000e620000002500 */
[----:B------:R-:W-:Y:S01]  /*0050*/  BSSY.RECONVERGENT B0, `(.L_x_0) ;  /* 0x0000016000007945 */ /* 0x000fe20003800200 */
[----:B------:R-:W1:Y:S01]  /*0060*/  S2R R7, SR_TID.X ;  /* 0x0000000000077919 */ /* 0x000e620000002100 */
[----:B------:R-:W0:Y:S05]  /*0070*/  S2R R9, SR_TID.Y ;  /* 0x0000000000097919 */ /* 0x000e2a0000002200 */
[----:B------:R-:W1:Y:S08]  /*0080*/  LDC R2, c[0x0][0x360] ;  /* 0x0000d800ff027b82 */ /* 0x000e700000000800 */
[----:B------:R-:W0:Y:S08]  /*0090*/  S2UR UR7, SR_CTAID.Y ;  /* 0x00000000000779c3 */ /* 0x000e300000002600 */
[----:B------:R-:W0:Y:S01]  /*00a0*/  LDC R8, c[0x0][0x364] ;  /* 0x0000d900ff087b82 */ /* 0x000e220000000800 */
[----:B-1----:R-:W-:-:S05]  /*00b0*/  IMAD R2, R2, UR6, R7 ;  /* 0x0000000602027c24 */ /* 0x002fca000f8e0207 */
[----:B------:R-:W-:Y:S01]  /*00c0*/  I2FP.F32.U32 R0, R2 ;  /* 0x0000000200007245 */ /* 0x000fe20000201000 */
[----:B0-----:R-:W-:Y:S01]  /*00d0*/  IMAD R5, R8, UR7, R9 ;  /* 0x0000000708057c24 */ /* 0x001fe2000f8e0209 */
[----:B--2---:R-:W-:-:S03]  /*00e0*/  I2FP.F32.S32 R3, R4 ;  /* 0x0000000400037245 */ /* 0x004fc60000201400 */
[----:B------:R-:W-:Y:S01]  /*00f0*/  IMAD R2, R5, R4, R2 ;  /* 0x0000000405027224 */ /* 0x000fe200078e0202 */
[----:B------:R-:W0:Y:S08]  /*0100*/  MUFU.RCP R6, R3 ;  /* 0x0000000300067308 */ /* 0x000e300000001000 */
[----:B------:R-:W1:Y:S01]  /*0110*/  FCHK P0, R0, R3 ;  /* 0x0000000300007302 */ /* 0x000e620000000000 */
[----:B0-----:R-:W-:-:S04]  /*0120*/  FFMA R7, -R3, R6, 1 ;  /* 0x3f80000003077423 */ /* 0x001fc80000000106 */
[----:B------:R-:W-:-:S04]  /*0130*/  FFMA R7, R6, R7, R6 ;  /* 0x0000000706077223 */ /* 0x000fc80000000006 */
[----:B------:R-:W-:-:S04]  /*0140*/  FFMA R6, R0, R7, RZ ;  /* 0x0000000700067223 */ /* 0x000fc800000000ff */
[----:B------:R-:W-:-:S04]  /*0150*/  FFMA R8, -R3, R6, R0 ;  /* 0x0000000603087223 */ /* 0x000fc80000000100 */
[----:B------:R-:W-:Y:S01]  /*0160*/  FFMA R4, R7, R8, R6 ;  /* 0x0000000807047223 */ /* 0x000fe20000000006 */
[----:B-1----:R-:W-:Y:S06]  /*0170*/  @!P0 BRA `(.L_x_1) ;  /* 0x00000000000c8947 */ /* 0x002fec0003800000 */
[----:B------:R-:W-:-:S07]  /*0180*/  MOV R6, 0x1a0 ;  /* 0x000001a000067802 */ /* 0x000fce0000000f00 */
[----:B------:R-:W-:Y:S05]  /*0190*/  CALL.REL.NOINC `($__internal_0_$__cuda_sm3x_div_rn_noftz_f32_slowpath) ;  /* 0x0000000000c07944 */ /* 0x000fea0003c00000 */
[----:B------:R-:W-:-:S07]  /*01a0*/  IMAD.MOV.U32 R4, RZ, RZ, R0 ;  /* 0x000000ffff047224 */ /* 0x000fce00078e0000 */
.L_x_1:
[----:B------:R-:W-:Y:S05]  /*01b0*/  BSYNC.RECONVERGENT B0 ;  /* 0x0000000000007941 */ /* 0x000fea0003800200 */
.L_x_0:
[----:B------:R-:W0:Y:S01]  /*01c0*/  MUFU.RCP R0, R3 ;  /* 0x0000000300007308 */ /* 0x000e220000001000 */
[----:B------:R-:W-:Y:S01]  /*01d0*/  I2FP.F32.U32 R6, R5 ;  /* 0x0000000500067245 */ /* 0x000fe20000201000 */
[----:B------:R-:W-:Y:S06]  /*01e0*/  BSSY.RECONVERGENT B0, `(.L_x_2) ;  /* 0x000000b000007945 */ /* 0x000fec0003800200 */
[----:B------:R-:W1:Y:S01]  /*01f0*/  FCHK P0, R6, R3 ;  /* 0x0000000306007302 */ /* 0x000e620000000000 */
[----:B0-----:R-:W-:-:S04]  /*0200*/  FFMA R7, -R3, R0, 1 ;  /* 0x3f80000003077423 */ /* 0x001fc80000000100 */
[----:B------:R-:W-:-:S04]  /*0210*/  FFMA R0, R0, R7, R0 ;  /* 0x0000000700007223 */ /* 0x000fc80000000000 */
[----:B------:R-:W-:-:S04]  /*0220*/  FFMA R5, R0, R6, RZ ;  /* 0x0000000600057223 */ /* 0x000fc800000000ff */
[----:B------:R-:W-:-:S04]  /*0230*/  FFMA R8, -R3, R5, R6 ;  /* 0x0000000503087223 */ /* 0x000fc80000000106 */
[----:B------:R-:W-:Y:S01]  /*0240*/  FFMA R0, R0, R8, R5 ;  /* 0x0000000800007223 */ /* 0x000fe20000000005 */
[----:B-1----:R-:W-:Y:S06]  /*0250*/  @!P0 BRA `(.L_x_3) ;  /* 0x00000000000c8947 */ /* 0x002fec0003800000 */
[----:B------:R-:W-:Y:S01]  /*0260*/  IMAD.MOV.U32 R0, RZ, RZ, R6 ;  /* 0x000000ffff007224 */ /* 0x000fe200078e0006 */
[----:B------:R-:W-:-:S07]  /*0270*/  MOV R6, 0x290 ;  /* 0x0000029000067802 */ /* 0x000fce0000000f00 */
[----:B------:R-:W-:Y:S05]  /*0280*/  CALL.REL.NOINC `($__internal_0_$__cuda_sm3x_div_rn_noftz_f32_slowpath) ;  /* 0x0000000000847944 */ /* 0x000fea0003c00000 */
.L_x_3:
[----:B------:R-:W-:Y:S05]  /*0290*/  BSYNC.RECONVERGENT B0 ;  /* 0x0000000000007941 */ /* 0x000fea0003800200 */
.L_x_2:
[----:B------:R-:W0:Y:S02]  /*02a0*/  LDC.64 R6, c[0x0][0x398] ;  /* 0x0000e600ff067b82 */ /* 0x000e240000000a00 */
[----:B0-----:R-:W2:Y:S01]  /*02b0*/  LDG.E R6, desc[UR4][R6.64] ;  /* 0x0000000406067981 */ /* 0x001ea2000c1e1900 */
[----:B------:R-:W-:Y:S01]  /*02c0*/  BSSY.RECONVERGENT B0, `(.L_x_4) ;  /* 0x0000013000007945 */ /* 0x000fe20003800200 */
[----:B------:R-:W-:Y:S01]  /*02d0*/  CS2R R8, SRZ ;  /* 0x0000000000087805 */ /* 0x000fe2000001ff00 */
[----:B------:R-:W-:Y:S01]  /*02e0*/  IMAD.MOV.U32 R5, RZ, RZ, RZ ;  /* 0x000000ffff057224 */ /* 0x000fe200078e00ff */
[----:B------:R-:W-:Y:S02]  /*02f0*/  CS2R R10, SRZ ;  /* 0x00000000000a7805 */ /* 0x000fe4000001ff00 */
[----:B--2---:R-:W-:-:S07]  /*0300*/  VIMNMX R3, PT, PT, RZ, R6, !PT ;  /* 0x00000006ff037248 */ /* 0x004fce0007fe0100 */
.L_x_6:
[----:B------:R-:W-:Y:S01]  /*0310*/  ISETP.NE.AND P0, PT, R8, R3, PT ;  /* 0x000000030800720c */ /* 0x000fe20003f05270 */
[----:B------:R-:W-:-:S12]  /*0320*/  IMAD.MOV.U32 R7, RZ, RZ, R3 ;  /* 0x000000ffff077224 */ /* 0x000fd800078e0003 */
[----:B------:R-:W-:Y:S05]  /*0330*/  @!P0 BRA `(.L_x_5) ;  /* 0x00000000002c8947 */ /* 0x000fea0003800000 */
[----:B------:R-:W-:Y:S01]  /*0340*/  FADD R11, R11, R11 ;  /* 0x0000000b0b0b7221 */ /* 0x000fe20000000000 */
[----:B------:R-:W-:-:S03]  /*0350*/  FADD R5, -R10, R5 ;  /* 0x000000050a057221 */ /* 0x000fc60000000100 */
[----:B------:R-:W-:Y:S01]  /*0360*/  FFMA R9, R11, R9, R0 ;  /* 0x000000090b097223 */ /* 0x000fe20000000000 */
[----:B------:R-:W-:-:S03]  /*0370*/  FADD R11, R5, R4 ;  /* 0x00000004050b7221 */ /* 0x000fc60000000000 */
[----:B------:R-:W-:Y:S01]  /*0380*/  FMUL R10, R9, R9 ;  /* 0x00000009090a7220 */ /* 0x000fe20000400000 */
[----:B------:R-:W-:-:S04]  /*0390*/  FMUL R5, R11, R11 ;  /* 0x0000000b0b057220 */ /* 0x000fc80000400000 */
[----:B------:R-:W-:-:S05]  /*03a0*/  FADD R7, R10, R5 ;  /* 0x000000050a077221 */ /* 0x000fca0000000000 */
[----:B------:R-:W-:Y:S01]  /*03b0*/  FSETP.GTU.AND P0, PT, R7, 4, PT ;  /* 0x408000000700780b */ /* 0x000fe20003f0c000 */
[----:B------:R-:W-:-:S04]  /*03c0*/  VIADD R7, R8, 0x1 ;  /* 0x0000000108077836 */ /* 0x000fc80000000000 */
[----:B------:R-:W-:-:S08]  /*03d0*/  IMAD.MOV.U32 R8, RZ, RZ, R7 ;  /* 0x000000ffff087224 */ /* 0x000fd000078e0007 */
[----:B------:R-:W-:Y:S05]  /*03e0*/  @!P0 BRA `(.L_x_6) ;  /* 0xfffffffc00c88947 */ /* 0x000fea000383ffff */
.L_x_5:
[----:B------:R-:W-:Y:S05]  /*03f0*/  BSYNC.RECONVERGENT B0 ;  /* 0x0000000000007941 */ /* 0x000fea0003800200 */
.L_x_4:
[----:B------:R-:W0:Y:S01]  /*0400*/  LDCU.64 UR6, c[0x0][0x380] ;  /* 0x00007000ff0677ac */ /* 0x000e220008000a00 */
[----:B------:R-:W-:Y:S01]  /*0410*/  IMAD R0, R2, 0x3, RZ ;  /* 0x0000000302007824 */ /* 0x000fe200078e02ff */
[----:B------:R-:W-:-:S04]  /*0420*/  ISETP.NE.AND P0, PT, R7, R6, PT ;  /* 0x000000060700720c */ /* 0x000fc80003f05270 */
[----:B------:R-:W-:Y:S02]  /*0430*/  SEL R7, R7, RZ, P0 ;  /* 0x000000ff07077207 */ /* 0x000fe40000000000 */
[----:B0-----:R-:W-:-:S04]  /*0440*/  IADD3 R2, P1, PT, R0, UR6, RZ ;  /* 0x0000000600027c10 */ /* 0x001fc8000ff3e0ff */
[----:B------:R-:W-:-:S05]  /*0450*/  LEA.HI.X.SX32 R3, R0, UR7, 0x1, P1 ;  /* 0x0000000700037c11 */ /* 0x000fca00088f0eff */
[----:B------:R-:W-:Y:S04]  /*0460*/  STG.E.U8 desc[UR4][R2.64], R7 ;  /* 0x0000000702007986 */ /* 0x000fe8000c101104 */
[----:B------:R-:W-:Y:S04]  /*0470*/  STG.E.U8 desc[UR4][R2.64+0x1], R7 ;  /* 0x0000010702007986 */ /* 0x000fe8000c101104 */
[----:B------:R-:W-:Y:S01]  /*0480*/  STG.E.U8 desc[UR4][R2.64+0x2], R7 ;  /* 0x0000020702007986 */ /* 0x000fe2000c101104 */
[----:B------:R-:W-:Y:S05]  /*0490*/  EXIT ;  /* 0x000000000000794d */ /* 0x000fea0003800000 */
        .weak           $__internal_0_$__cuda_sm3x_div_rn_noftz_f32_slowpath
        .type           $__internal_0_$__cuda_sm3x_div_rn_noftz_f32_slowpath,@function
        .size           $__internal_0_$__cuda_sm3x_div_rn_noftz_f32_slowpath,(.L_x_19 - $__internal_0_$__cuda_sm3x_div_rn_noftz_f32_slowpath)
$__internal_0_$__cuda_sm3x_div_rn_noftz_f32_slowpath:
[--C-:B------:R-:W-:Y:S01]  /*04a0*/  SHF.R.U32.HI R8, RZ, 0x17, R3.reuse ;  /* 0x00000017ff087819 */ /* 0x100fe20000011603 */
[----:B------:R-:W-:Y:S01]  /*04b0*/  BSSY.RECONVERGENT B1, `(.L_x_7) ;  /* 0x0000063000017945 */ /* 0x000fe20003800200 */
[----:B------:R-:W-:Y:S02]  /*04c0*/  SHF.R.U32.HI R7, RZ, 0x17, R0 ;  /* 0x00000017ff077819 */ /* 0x000fe40000011600 */
[----:B------:R-:W-:Y:S02]  /*04d0*/  LOP3.LUT R14, R8, 0xff, RZ, 0xc0, !PT ;  /* 0x000000ff080e7812 */ /* 0x000fe400078ec0ff */
[----:B------:R-:W-:Y:S01]  /*04e0*/  LOP3.LUT R12, R7, 0xff, RZ, 0xc0, !PT ;  /* 0x000000ff070c7812 */ /* 0x000fe200078ec0ff */
[----:B------:R-:W-:Y:S02]  /*04f0*/  IMAD.MOV.U32 R7, RZ, RZ, R3 ;  /* 0x000000ffff077224 */ /* 0x000fe400078e0003 */
[----:B------:R-:W-:Y:S02]  /*0500*/  VIADD R10, R14, 0xffffffff ;  /* 0xffffffff0e0a7836 */ /* 0x000fe40000000000 */
[----:B------:R-:W-:-:S03]  /*0510*/  VIADD R9, R12, 0xffffffff ;  /* 0xffffffff0c097836 */ /* 0x000fc60000000000 */
[----:B------:R-:W-:-:S04]  /*0520*/  ISETP.GT.U32.AND P0, PT, R10, 0xfd, PT ;  /* 0x000000fd0a00780c */ /* 0x000fc80003f04070 */
[----:B------:R-:W-:-:S13]  /*0530*/  ISETP.GT.U32.OR P0, PT, R9, 0xfd, P0 ;  /* 0x000000fd0900780c */ /* 0x000fda0000704470 */
[----:B------:R-:W-:Y:S01]  /*0540*/  @!P0 IMAD.MOV.U32 R8, RZ, RZ, RZ ;  /* 0x000000ffff088224 */ /* 0x000fe200078e00ff */
[----:B------:R-:W-:Y:S06]  /*0550*/  @!P0 BRA `(.L_x_8) ;  /* 0x00000000005c8947 */ /* 0x000fec0003800000 */
[----:B------:R-:W-:Y:S02]  /*0560*/  FSETP.GTU.FTZ.AND P0, PT, |R0|, +INF , PT ;  /* 0x7f8000000000780b */ /* 0x000fe40003f1c200 */
[----:B------:R-:W-:-:S04]  /*0570*/  FSETP.GTU.FTZ.AND P1, PT, |R3|, +INF , PT ;  /* 0x7f8000000300780b */ /* 0x000fc80003f3c200 */
[----:B------:R-:W-:-:S13]  /*0580*/  PLOP3.LUT P0, PT, P0, P1, PT, 0xf8, 0x8f ;  /* 0x00000000008f781c */ /* 0x000fda0000703f70 */
[----:B------:R-:W-:Y:S05]  /*0590*/  @P0 BRA `(.L_x_9) ;  /* 0x00000004004c0947 */ /* 0x000fea0003800000 */
[----:B------:R-:W-:-:S13]  /*05a0*/  LOP3.LUT P0, RZ, R7, 0x7fffffff, R0, 0xc8, !PT ;  /* 0x7fffffff07ff7812 */ /* 0x000fda000780c800 */
[----:B------:R-:W-:Y:S05]  /*05b0*/  @!P0 BRA `(.L_x_10) ;  /* 0x00000004003c8947 */ /* 0x000fea0003800000 */
[C---:B------:R-:W-:Y:S02]  /*05c0*/  FSETP.NEU.FTZ.AND P2, PT, |R0|.reuse, +INF , PT ;  /* 0x7f8000000000780b */ /* 0x040fe40003f5d200 */
[----:B------:R-:W-:Y:S02]  /*05d0*/  FSETP.NEU.FTZ.AND P1, PT, |R3|, +INF , PT ;  /* 0x7f8000000300780b */ /* 0x000fe40003f3d200 */
[----:B------:R-:W-:-:S11]  /*05e0*/  FSETP.NEU.FTZ.AND P0, PT, |R0|, +INF , PT ;  /* 0x7f8000000000780b */ /* 0x000fd60003f1d200 */
[----:B------:R-:W-:Y:S05]  /*05f0*/  @!P1 BRA !P2, `(.L_x_10) ;  /* 0x00000004002c9947 */ /* 0x000fea0005000000 */
[----:B------:R-:W-:-:S04]  /*0600*/  LOP3.LUT P2, RZ, R0, 0x7fffffff, RZ, 0xc0, !PT ;  /* 0x7fffffff00ff7812 */ /* 0x000fc8000784c0ff */
[----:B------:R-:W-:-:S13]  /*0610*/  PLOP3.LUT P1, PT, P1, P2, PT, 0x2f, 0xf2 ;  /* 0x0000000000f2781c */ /* 0x000fda0000f24577 */
[----:B------:R-:W-:Y:S05]  /*0620*/  @P1 BRA `(.L_x_11) ;  /* 0x0000000400181947 */ /* 0x000fea0003800000 */
[----:B------:R-:W-:-:S04]  /*0630*/  LOP3.LUT P1, RZ, R7, 0x7fffffff, RZ, 0xc0, !PT ;  /* 0x7fffffff07ff7812 */ /* 0x000fc8000782c0ff */
[----:B------:R-:W-:-:S13]  /*0640*/  PLOP3.LUT P0, PT, P0, P1, PT, 0x2f, 0xf2 ;  /* 0x0000000000f2781c */ /* 0x000fda0000702577 */
[----:B------:R-:W-:Y:S05]  /*0650*/  @P0 BRA `(.L_x_12) ;  /* 0x0000000400000947 */ /* 0x000fea0003800000 */
[----:B------:R-:W-:Y:S02]  /*0660*/  ISETP.GE.AND P0, PT, R9, RZ, PT ;  /* 0x000000ff0900720c */ /* 0x000fe40003f06270 */
[----:B------:R-:W-:-:S11]  /*0670*/  ISETP.GE.AND P1, PT, R10, RZ, PT ;  /* 0x000000ff0a00720c */ /* 0x000fd60003f26270 */
[----:B------:R-:W-:Y:S02]  /*0680*/  @P0 IMAD.MOV.U32 R8, RZ, RZ, RZ ;  /* 0x000000ffff080224 */ /* 0x000fe400078e00ff */
[----:B------:R-:W-:Y:S01]  /*0690*/  @!P0 FFMA R0, R0, 1.84467440737095516160e+19, RZ ;  /* 0x5f80000000008823 */ /* 0x000fe200000000ff */
[----:B------:R-:W-:Y:S02]  /*06a0*/  @!P0 IMAD.MOV.U32 R8, RZ, RZ, -0x40 ;  /* 0xffffffc0ff088424 */ /* 0x000fe400078e00ff */
[----:B------:R-:W-:Y:S02]  /*06b0*/  @!P1 FFMA R7, R3, 1.84467440737095516160e+19, RZ ;  /* 0x5f80000003079823 */ /* 0x000fe400000000ff */
[----:B------:R-:W-:-:S07]  /*06c0*/  @!P1 VIADD R8, R8, 0x40 ;  /* 0x0000004008089836 */ /* 0x000fce0000000000 */
.L_x_8:
[----:B------:R-:W-:Y:S01]  /*06d0*/  LEA R10, R14, 0xc0800000, 0x17 ;  /* 0xc08000000e0a7811 */ /* 0x000fe200078eb8ff */
[----:B------:R-:W-:Y:S04]  /*06e0*/  BSSY.RECONVERGENT B2, `(.L_x_13) ;  /* 0x0000036000027945 */ /* 0x000fe80003800200 */
[----:B------:R-:W-:Y:S02]  /*06f0*/  IMAD.IADD R10, R7, 0x1, -R10 ;  /* 0x00000001070a7824 */ /* 0x000fe400078e0a0a */
[----:B------:R-:W-:Y:S02]  /*0700*/  VIADD R7, R12, 0xffffff81 ;  /* 0xffffff810c077836 */ /* 0x000fe40000000000 */
[----:B------:R-:W0:Y:S01]  /*0710*/  MUFU.RCP R9, R10 ;  /* 0x0000000a00097308 */ /* 0x000e220000001000 */
[----:B------:R-:W-:Y:S01]  /*0720*/  FADD.FTZ R11, -R10, -RZ ;  /* 0x800000ff0a0b7221 */ /* 0x000fe20000010100 */
[----:B------:R-:W-:-:S03]  /*0730*/  IMAD R0, R7, -0x800000, R0 ;  /* 0xff80000007007824 */ /* 0x000fc600078e0200 */
[----:B0-----:R-:W-:-:S04]  /*0740*/  FFMA R12, R9, R11, 1 ;  /* 0x3f800000090c7423 */ /* 0x001fc8000000000b */
[----:B------:R-:W-:-:S04]  /*0750*/  FFMA R16, R9, R12, R9 ;  /* 0x0000000c09107223 */ /* 0x000fc80000000009 */
[----:B------:R-:W-:-:S04]  /*0760*/  FFMA R9, R0, R16, RZ ;  /* 0x0000001000097223 */ /* 0x000fc800000000ff */
[----:B------:R-:W-:-:S04]  /*0770*/  FFMA R12, R11, R9, R0 ;  /* 0x000000090b0c7223 */ /* 0x000fc80000000000 */
[----:B------:R-:W-:Y:S01]  /*0780*/  FFMA R13, R16, R12, R9 ;  /* 0x0000000c100d7223 */ /* 0x000fe20000000009 */
[----:B------:R-:W-:-:S03]  /*0790*/  IADD3 R9, PT, PT, R7, 0x7f, -R14 ;  /* 0x0000007f07097810 */ /* 0x000fc60007ffe80e */
[----:B------:R-:W-:Y:S02]  /*07a0*/  FFMA R12, R11, R13, R0 ;  /* 0x0000000d0b0c7223 */ /* 0x000fe40000000000 */
[----:B------:R-:W-:Y:S02]  /*07b0*/  IMAD.IADD R9, R9, 0x1, R8 ;  /* 0x0000000109097824 */ /* 0x000fe400078e0208 */
[----:B------:R-:W-:-:S05]  /*07c0*/  FFMA R0, R16, R12, R13 ;  /* 0x0000000c10007223 */ /* 0x000fca000000000d */
[----:B------:R-:W-:-:S04]  /*07d0*/  SHF.R.U32.HI R7, RZ, 0x17, R0 ;  /* 0x00000017ff077819 */ /* 0x000fc80000011600 */
[----:B------:R-:W-:-:S05]  /*07e0*/  LOP3.LUT R7, R7, 0xff, RZ, 0xc0, !PT ;  /* 0x000000ff07077812 */ /* 0x000fca00078ec0ff */
[----:B------:R-:W-:-:S04]  /*07f0*/  IMAD.IADD R11, R7, 0x1, R9 ;  /* 0x00000001070b7824 */ /* 0x000fc800078e0209 */
[----:B------:R-:W-:-:S05]  /*0800*/  VIADD R7, R11, 0xffffffff ;  /* 0xffffffff0b077836 */ /* 0x000fca0000000000 */
[----:B------:R-:W-:-:S13]  /*0810*/  ISETP.GE.U32.AND P0, PT, R7, 0xfe, PT ;  /* 0x000000fe0700780c */ /* 0x000fda0003f06070 */
[----:B------:R-:W-:Y:S05]  /*0820*/  @!P0 BRA `(.L_x_14) ;  /* 0x0000000000808947 */ /* 0x000fea0003800000 */
[----:B------:R-:W-:-:S13]  /*0830*/  ISETP.GT.AND P0, PT, R11, 0xfe, PT ;  /* 0x000000fe0b00780c */ /* 0x000fda0003f04270 */
[----:B------:R-:W-:Y:S05]  /*0840*/  @P0 BRA `(.L_x_15) ;  /* 0x00000000006c0947 */ /* 0x000fea0003800000 */
[----:B------:R-:W-:-:S13]  /*0850*/  ISETP.GE.AND P0, PT, R11, 0x1, PT ;  /* 0x000000010b00780c */ /* 0x000fda0003f06270 */
[----:B------:R-:W-:Y:S05]  /*0860*/  @P0 BRA `(.L_x_16) ;  /* 0x0000000000740947 */ /* 0x000fea0003800000 */
[----:B------:R-:W-:Y:S02]  /*0870*/  ISETP.GE.AND P0, PT, R11, -0x18, PT ;  /* 0xffffffe80b00780c */ /* 0x000fe40003f06270 */
[----:B------:R-:W-:-:S11]  /*0880*/  LOP3.LUT R0, R0, 0x80000000, RZ, 0xc0, !PT ;  /* 0x8000000000007812 */ /* 0x000fd600078ec0ff */
[----:B------:R-:W-:Y:S05]  /*0890*/  @!P0 BRA `(.L_x_16) ;  /* 0x0000000000688947 */ /* 0x000fea0003800000 */
[CCC-:B------:R-:W-:Y:S01]  /*08a0*/  FFMA.RZ R7, R16.reuse, R12.reuse, R13.reuse ;  /* 0x0000000c10077223 */ /* 0x1c0fe2000000c00d */
[C---:B------:R-:W-:Y:S02]  /*08b0*/  VIADD R10, R11.reuse, 0x20 ;  /* 0x000000200b0a7836 */ /* 0x040fe40000000000 */
[CCC-:B------:R-:W-:Y:S01]  /*08c0*/  FFMA.RM R8, R16.reuse, R12.reuse, R13.reuse ;  /* 0x0000000c10087223 */ /* 0x1c0fe2000000400d */
[----:B------:R-:W-:Y:S02]  /*08d0*/  ISETP.NE.AND P2, PT, R11, RZ, PT ;  /* 0x000000ff0b00720c */ /* 0x000fe40003f45270 */
[----:B------:R-:W-:Y:S01]  /*08e0*/  LOP3.LUT R9, R7, 0x7fffff, RZ, 0xc0, !PT ;  /* 0x007fffff07097812 */ /* 0x000fe200078ec0ff */
[----:B------:R-:W-:Y:S01]  /*08f0*/  FFMA.RP R7, R16, R12, R13 ;  /* 0x0000000c10077223 */ /* 0x000fe2000000800d */
[----:B------:R-:W-:Y:S01]  /*0900*/  ISETP.NE.AND P1, PT, R11, RZ, PT ;  /* 0x000000ff0b00720c */ /* 0x000fe20003f25270 */
[----:B------:R-:W-:Y:S01]  /*0910*/  IMAD.MOV R11, RZ, RZ, -R11 ;  /* 0x000000ffff0b7224 */ /* 0x000fe200078e0a0b */
[----:B------:R-:W-:-:S02]  /*0920*/  LOP3.LUT R9, R9, 0x800000, RZ, 0xfc, !PT ;  /* 0x0080000009097812 */ /* 0x000fc400078efcff */
[----:B------:R-:W-:Y:S02]  /*0930*/  FSETP.NEU.FTZ.AND P0, PT, R7, R8, PT ;  /* 0x000000080700720b */ /* 0x000fe40003f1d000 */
[----:B------:R-:W-:Y:S02]  /*0940*/  SHF.L.U32 R10, R9, R10, RZ ;  /* 0x0000000a090a7219 */ /* 0x000fe400000006ff */
[----:B------:R-:W-:Y:S02]  /*0950*/  SEL R8, R11, RZ, P2 ;  /* 0x000000ff0b087207 */ /* 0x000fe40001000000 */
[----:B------:R-:W-:Y:S02]  /*0960*/  ISETP.NE.AND P1, PT, R10, RZ, P1 ;  /* 0x000000ff0a00720c */ /* 0x000fe40000f25270 */
[----:B------:R-:W-:Y:S02]  /*0970*/  SHF.R.U32.HI R8, RZ, R8, R9 ;  /* 0x00000008ff087219 */ /* 0x000fe40000011609 */
[----:B------:R-:W-:-:S02]  /*0980*/  PLOP3.LUT P0, PT, P0, P1, PT, 0xf8, 0x8f ;  /* 0x00000000008f781c */ /* 0x000fc40000703f70 */
[----:B------:R-:W-:Y:S02]  /*0990*/  SHF.R.U32.HI R10, RZ, 0x1, R8 ;  /* 0x00000001ff0a7819 */ /* 0x000fe40000011608 */
[----:B------:R-:W-:-:S04]  /*09a0*/  SEL R7, RZ, 0x1, !P0 ;  /* 0x00000001ff077807 */ /* 0x000fc80004000000 */
[----:B------:R-:W-:-:S04]  /*09b0*/  LOP3.LUT R7, R7, 0x1, R10, 0xf8, !PT ;  /* 0x0000000107077812 */ /* 0x000fc800078ef80a */
[----:B------:R-:W-:-:S05]  /*09c0*/  LOP3.LUT R7, R7, R8, RZ, 0xc0, !PT ;  /* 0x0000000807077212 */ /* 0x000fca00078ec0ff */
[----:B------:R-:W-:-:S05]  /*09d0*/  IMAD.IADD R7, R10, 0x1, R7 ;  /* 0x000000010a077824 */ /* 0x000fca00078e0207 */
[----:B------:R-:W-:Y:S01]  /*09e0*/  LOP3.LUT R0, R7, R0, RZ, 0xfc, !PT ;  /* 0x0000000007007212 */ /* 0x000fe200078efcff */
[----:B------:R-:W-:Y:S06]  /*09f0*/  BRA `(.L_x_16) ;  /* 0x0000000000107947 */ /* 0x000fec0003800000 */
.L_x_15:
[----:B------:R-:W-:-:S04]  /*0a00*/  LOP3.LUT R0, R0, 0x80000000, RZ, 0xc0, !PT ;  /* 0x8000000000007812 */ /* 0x000fc800078ec0ff */
[----:B------:R-:W-:Y:S01]  /*0a10*/  LOP3.LUT R0, R0, 0x7f800000, RZ, 0xfc, !PT ;  /* 0x7f80000000007812 */ /* 0x000fe200078efcff */
[----:B------:R-:W-:Y:S06]  /*0a20*/  BRA `(.L_x_16) ;  /* 0x0000000000047947 */ /* 0x000fec0003800000 */
.L_x_14:
[----:B------:R-:W-:-:S07]  /*0a30*/  IMAD R0, R9, 0x800000, R0 ;  /* 0x0080000009007824 */ /* 0x000fce00078e0200 */
.L_x_16:
[----:B------:R-:W-:Y:S05]  /*0a40*/  BSYNC.RECONVERGENT B2 ;  /* 0x0000000000027941 */ /* 0x000fea0003800200 */
.L_x_13:
[----:B------:R-:W-:Y:S05]  /*0a50*/  BRA `(.L_x_17) ;  /* 0x0000000000207947 */ /* 0x000fea0003800000 */
.L_x_12:
[----:B------:R-:W-:-:S04]  /*0a60*/  LOP3.LUT R0, R7, 0x80000000, R0, 0x48, !PT ;  /* 0x8000000007007812 */ /* 0x000fc800078e4800 */
[----:B------:R-:W-:Y:S01]  /*0a70*/  LOP3.LUT R0, R0, 0x7f800000, RZ, 0xfc, !PT ;  /* 0x7f80000000007812 */ /* 0x000fe200078efcff */
[----:B------:R-:W-:Y:S06]  /*0a80*/  BRA `(.L_x_17) ;  /* 0x0000000000147947 */ /* 0x000fec0003800000 */
.L_x_11:
[----:B------:R-:W-:Y:S01]  /*0a90*/  LOP3.LUT R0, R7, 0x80000000, R0, 0x48, !PT ;  /* 0x8000000007007812 */ /* 0x000fe200078e4800 */
[----:B------:R-:W-:Y:S06]  /*0aa0*/  BRA `(.L_x_17) ;  /* 0x00000000000c7947 */ /* 0x000fec0003800000 */
.L_x_10:
[----:B------:R-:W0:Y:S01]  /*0ab0*/  MUFU.RSQ R0, -QNAN ;  /* 0xffc0000000007908 */ /* 0x000e220000001400 */
[----:B------:R-:W-:Y:S05]  /*0ac0*/  BRA `(.L_x_17) ;  /* 0x0000000000047947 */ /* 0x000fea0003800000 */
.L_x_9:
[----:B------:R-:W-:-:S07]  /*0ad0*/  FADD.FTZ R0, R0, R3 ;  /* 0x0000000300007221 */ /* 0x000fce0000010000 */
.L_x_17:
[----:B------:R-:W-:Y:S05]  /*0ae0*/  BSYNC.RECONVERGENT B1 ;  /* 0x0000000000017941 */ /* 0x000fea0003800200 */
.L_x_7:
[----:B------:R-:W-:-:S04]  /*0af0*/  IMAD.MOV.U32 R7, RZ, RZ, 0x0 ;  /* 0x00000000ff077424 */ /* 0x000fc800078e00ff */
[----:B0-----:R-:W-:Y:S05]  /*0b00*/  RET.REL.NODEC R6 `(kernel) ;  /* 0xfffffff4063c7950 */ /* 0x001fea0003c3ffff */
.L_x_18:
[----:B------:R-:W-:-:S00]  /*0b10*/  BRA `(.L_x_18) ;  /* 0xfffffffc00fc7947 */ /* 0x000fc0000383ffff */
[----:B------:R-:W-:-:S00]  /*0b20*/  NOP ;  /* 0x0000000000007918 */ /* 0x000fc00000000000 */
        /* <DEDUP_REMOVED lines=13> */
.L_x_19:


//--------------------- .nv.shared.reserved.0     --------------------------
	.section	.nv.shared.reserved.0,"aw",@nobits
	.weak		__nv_reservedSMEM_offset_0_alias
	.size		__nv_reservedSMEM_offset_0_alias, 0, 64
	.other		__nv_reservedSMEM_offset_0_alias,@"STO_CUDA_RESERVED_SHARED STV_DEFAULT"
__nv_reservedSMEM_offset_0_alias:
	.zero		0
	.zero		64


//--------------------- .nv.constant0.kernel      --------------------------
	.section	.nv.constant0.kernel,"a",@progbits
	.sectionflags	@""
	.align	4
.nv.constant0.kernel:
	.zero		928


//--------------------- SYMBOLS --------------------------

	.type		.nv.reservedSmem.offset0,@object
	.size		.nv.reservedSmem.offset0,0x4
